//
// Generated by NVIDIA NVVM Compiler
//
// Compiler Build ID: CL-36424714
// Cuda compilation tools, release 13.0, V13.0.88
// Based on NVVM 20.0.0
//

.version 9.0
.target sm_100
.address_size 64

	// .globl	_Z12bitanic_sortIiEvPT_S1_i

.visible .entry _Z12bitanic_sortIiEvPT_S1_i(
	.param .u64 .ptr .align 1 _Z12bitanic_sortIiEvPT_S1_i_param_0,
	.param .u64 .ptr .align 1 _Z12bitanic_sortIiEvPT_S1_i_param_1,
	.param .u32 _Z12bitanic_sortIiEvPT_S1_i_param_2
)
{
	.reg .pred 	%p<12>;
	.reg .b32 	%r<26>;
	.reg .b64 	%rd<11>;

	ld.param.u64 	%rd4, [_Z12bitanic_sortIiEvPT_S1_i_param_0];
	ld.param.u64 	%rd5, [_Z12bitanic_sortIiEvPT_S1_i_param_1];
	ld.param.u32 	%r12, [_Z12bitanic_sortIiEvPT_S1_i_param_2];
	cvta.to.global.u64 	%rd1, %rd5;
	mov.u32 	%r13, %ctaid.x;
	mov.u32 	%r14, %ntid.x;
	mov.u32 	%r15, %tid.x;
	mad.lo.s32 	%r1, %r13, %r14, %r15;
	setp.lt.s32 	%p1, %r12, 2;
	mul.wide.s32 	%rd6, %r1, 4;
	add.s64 	%rd2, %rd1, %rd6;
	@%p1 bra 	$L__BB0_11;
	mov.b32 	%r24, 0;
	mov.b32 	%r23, 1;
$L__BB0_2:
	mov.b32 	%r18, 3;
	shl.b32 	%r19, %r18, %r24;
	and.b32  	%r20, %r19, %r1;
	shr.s32 	%r4, %r20, %r24;
	setp.lt.s32 	%p2, %r23, 1;
	@%p2 bra 	$L__BB0_10;
	mov.u32 	%r25, %r23;
$L__BB0_4:
	mov.u32 	%r5, %r25;
	xor.b32  	%r6, %r5, %r1;
	setp.le.s32 	%p3, %r1, %r6;
	@%p3 bra 	$L__BB0_9;
	ld.global.u32 	%r7, [%rd2];
	mul.wide.s32 	%rd7, %r6, 4;
	add.s64 	%rd3, %rd1, %rd7;
	ld.global.u32 	%r8, [%rd3];
	setp.ge.s32 	%p4, %r7, %r8;
	setp.gt.u32 	%p5, %r4, 1;
	or.pred  	%p6, %p4, %p5;
	@%p6 bra 	$L__BB0_7;
	st.global.u32 	[%rd2], %r8;
	st.global.u32 	[%rd3], %r7;
	bra.uni 	$L__BB0_9;
$L__BB0_7:
	setp.le.s32 	%p7, %r7, %r8;
	and.b32  	%r21, %r4, -2;
	setp.ne.s32 	%p8, %r21, 2;
	or.pred  	%p9, %p7, %p8;
	@%p9 bra 	$L__BB0_9;
	st.global.u32 	[%rd2], %r8;
	st.global.u32 	[%rd3], %r7;
$L__BB0_9:
	shr.u32 	%r25, %r5, 1;
	setp.gt.u32 	%p10, %r5, 1;
	@%p10 bra 	$L__BB0_4;
$L__BB0_10:
	shl.b32 	%r23, %r23, 1;
	setp.lt.s32 	%p11, %r23, %r12;
	add.s32 	%r24, %r24, 1;
	@%p11 bra 	$L__BB0_2;
$L__BB0_11:
	cvta.to.global.u64 	%rd8, %rd4;
	ld.global.u32 	%r22, [%rd2];
	add.s64 	%rd10, %rd8, %rd6;
	st.global.u32 	[%rd10], %r22;
	ret;

}


// ===== COMPILED SASS (sm_100) =====

	.target	sm_100

	.elftype	@"ET_EXEC"


//--------------------- .note.nv.tkinfo           --------------------------
	.section	.note.nv.tkinfo,"",@"SHT_NOTE"
	.sectionflags	@"SHF_NOTE_NV_TKINFO"
	.tkinfo
        /*0018*/ 	.word	0x00000002
        /*0030*/ 	.string	""
        /*0030*/ 	.string	"ptxas"
        /*0030*/ 	.string	"Cuda compilation tools, release 13.0, V13.0.88"
        /*0030*/ 	.string	"Build cuda_13.0.r13.0/compiler.36424714_0"
        /*0030*/ 	.string	"-arch sm_100 -m 64 "



//--------------------- .note.nv.cuinfo           --------------------------
	.section	.note.nv.cuinfo,"",@"SHT_NOTE"
	.sectionflags	@"SHF_NOTE_NV_CUINFO"
        /*0018*/ 	.short	0x0002
        /*001a*/ 	.short	0x0064
        /*001c*/ 	.short	0x0082
	.zero		2


//--------------------- .nv.info                  --------------------------
	.section	.nv.info,"",@"SHT_CUDA_INFO"
	.align	4


	//----- nvinfo : EIATTR_REGCOUNT
	.align		4
        /*0000*/ 	.byte	0x04, 0x2f
        /*0002*/ 	.short	(.L_1 - .L_0)
	.align		4
.L_0:
        /*0004*/ 	.word	index@(_Z12bitanic_sortIiEvPT_S1_i)
        /*0008*/ 	.word	0x0000000e


	//----- nvinfo : EIATTR_FRAME_SIZE
	.align		4
.L_1:
        /*000c*/ 	.byte	0x04, 0x11
        /*000e*/ 	.short	(.L_3 - .L_2)
	.align		4
.L_2:
        /*0010*/ 	.word	index@(_Z12bitanic_sortIiEvPT_S1_i)
        /*0014*/ 	.word	0x00000000


	//----- nvinfo : EIATTR_MIN_STACK_SIZE
	.align		4
.L_3:
        /*0018*/ 	.byte	0x04, 0x12
        /*001a*/ 	.short	(.L_5 - .L_4)
	.align		4
.L_4:
        /*001c*/ 	.word	index@(_Z12bitanic_sortIiEvPT_S1_i)
        /*0020*/ 	.word	0x00000000
.L_5:


//--------------------- .nv.compat                --------------------------
	.section	.nv.compat,"",@"SHT_CUDA_COMPAT_INFO"
	.align	4
        /*0000*/ 	.byte	0x02, 0x09, 0x00, 0x00, 0x02, 0x02, 0x01, 0x00, 0x02, 0x05, 0x05, 0x00, 0x03, 0x07, 0x01, 0x01
        /*0010*/ 	.byte	0x02, 0x03, 0x00, 0x00, 0x02, 0x06, 0x01, 0x00, 0x04, 0x0b, 0x08, 0x00, 0x09, 0x00, 0x00, 0x00
        /*0020*/ 	.byte	0x00, 0x00, 0x00, 0x00


//--------------------- .nv.info._Z12bitanic_sortIiEvPT_S1_i --------------------------
	.section	.nv.info._Z12bitanic_sortIiEvPT_S1_i,"",@"SHT_CUDA_INFO"
	.sectionflags	@""
	.align	4


	//----- nvinfo : EIATTR_CUDA_API_VERSION
	.align		4
        /*0000*/ 	.byte	0x04, 0x37
        /*0002*/ 	.short	(.L_7 - .L_6)
.L_6:
        /*0004*/ 	.word	0x00000082


	//----- nvinfo : EIATTR_KPARAM_INFO
	.align		4
.L_7:
        /*0008*/ 	.byte	0x04, 0x17
        /*000a*/ 	.short	(.L_9 - .L_8)
.L_8:
        /*000c*/ 	.word	0x00000000
        /*0010*/ 	.short	0x0002
        /*0012*/ 	.short	0x0010
        /*0014*/ 	.byte	0x00, 0xf0, 0x11, 0x00


	//----- nvinfo : EIATTR_KPARAM_INFO
	.align		4
.L_9:
        /*0018*/ 	.byte	0x04, 0x17
        /*001a*/ 	.short	(.L_11 - .L_10)
.L_10:
        /*001c*/ 	.word	0x00000000
        /*0020*/ 	.short	0x0001
        /*0022*/ 	.short	0x0008
        /*0024*/ 	.byte	0x00, 0xf5, 0x21, 0x00


	//----- nvinfo : EIATTR_KPARAM_INFO
	.align		4
.L_11:
        /*0028*/ 	.byte	0x04, 0x17
        /*002a*/ 	.short	(.L_13 - .L_12)
.L_12:
        /*002c*/ 	.word	0x00000000
        /*0030*/ 	.short	0x0000
        /*0032*/ 	.short	0x0000
        /*0034*/ 	.byte	0x00, 0xf5, 0x21, 0x00


	//----- nvinfo : EIATTR_SPARSE_MMA_MASK
	.align		4
.L_13:
        /*0038*/ 	.byte	0x03, 0x50
        /*003a*/ 	.short	0x0000


	//----- nvinfo : EIATTR_MAXREG_COUNT
	.align		4
        /*003c*/ 	.byte	0x03, 0x1b
        /*003e*/ 	.short	0x00ff


	//----- nvinfo : EIATTR_MERCURY_ISA_VERSION
	.align		4
        /*0040*/ 	.byte	0x03, 0x5f
        /*0042*/ 	.short	0x0101


	//----- nvinfo : EIATTR_VRC_CTA_INIT_COUNT
	.align		4
        /*0044*/ 	.byte	0x02, 0x4a
	.zero		1
	.zero		1


	//----- nvinfo : EIATTR_EXIT_INSTR_OFFSETS
	.align		4
        /*0048*/ 	.byte	0x04, 0x1c
        /*004a*/ 	.short	(.L_15 - .L_14)


	//   ....[0]....
.L_14:
        /*004c*/ 	.word	0x00000340


	//----- nvinfo : EIATTR_CRS_STACK_SIZE
	.align		4
.L_15:
        /*0050*/ 	.byte	0x04, 0x1e
        /*0052*/ 	.short	(.L_17 - .L_16)
.L_16:
        /*0054*/ 	.word	0x00000000


	//----- nvinfo : EIATTR_CBANK_PARAM_SIZE
	.align		4
.L_17:
        /*0058*/ 	.byte	0x03, 0x19
        /*005a*/ 	.short	0x0014


	//----- nvinfo : EIATTR_PARAM_CBANK
	.align		4
        /*005c*/ 	.byte	0x04, 0x0a
        /*005e*/ 	.short	(.L_19 - .L_18)
	.align		4
.L_18:
        /*0060*/ 	.word	index@(.nv.constant0._Z12bitanic_sortIiEvPT_S1_i)
        /*0064*/ 	.short	0x0380
        /*0066*/ 	.short	0x0014


	//----- nvinfo : EIATTR_SW_WAR
	.align		4
.L_19:
        /*0068*/ 	.byte	0x04, 0x36
        /*006a*/ 	.short	(.L_21 - .L_20)
.L_20:
        /*006c*/ 	.word	0x00000008
.L_21:


//--------------------- .nv.callgraph             --------------------------
	.section	.nv.callgraph,"",@"SHT_CUDA_CALLGRAPH"
	.align	4
	.sectionentsize	8
	.align		4
        /*0000*/ 	.word	0x00000000
	.align		4
        /*0004*/ 	.word	0xffffffff
	.align		4
        /*0008*/ 	.word	0x00000000
	.align		4
        /*000c*/ 	.word	0xfffffffe
	.align		4
        /*0010*/ 	.word	0x00000000
	.align		4
        /*0014*/ 	.word	0xfffffffd
	.align		4
        /*0018*/ 	.word	0x00000000
	.align		4
        /*001c*/ 	.word	0xfffffffc


//--------------------- .text._Z12bitanic_sortIiEvPT_S1_i --------------------------
	.section	.text._Z12bitanic_sortIiEvPT_S1_i,"ax",@progbits
	.align	128
        .global         _Z12bitanic_sortIiEvPT_S1_i
        .type           _Z12bitanic_sortIiEvPT_S1_i,@function
        .size           _Z12bitanic_sortIiEvPT_S1_i,(.L_x_7 - _Z12bitanic_sortIiEvPT_S1_i)
        .other          _Z12bitanic_sortIiEvPT_S1_i,@"STO_CUDA_ENTRY STV_DEFAULT"
_Z12bitanic_sortIiEvPT_S1_i:
.text._Z12bitanic_sortIiEvPT_S1_i:
[----:B------:R-:W-:Y:S01]  /*0000*/  LDC R1, c[0x0][0x37c] ;  /* 0x0000df00ff017b82 */ /* 0x000fe20000000800 */
[----:B------:R-:W0:Y:S01]  /*0010*/  S2R R0, SR_TID.X ;  /* 0x0000000000007919 */ /* 0x000e220000002100 */
[----:B------:R-:W1:Y:S06]  /*0020*/  LDCU UR5, c[0x0][0x390] ;  /* 0x00007200ff0577ac */ /* 0x000e6c0008000800 */
[----:B------:R-:W0:Y:S01]  /*0030*/  S2UR UR4, SR_CTAID.X ;  /* 0x00000000000479c3 */ /* 0x000e220000002500 */
[----:B------:R-:W2:Y:S07]  /*0040*/  LDCU.64 UR8, c[0x0][0x358] ;  /* 0x00006b00ff0877ac */ /* 0x000eae0008000a00 */
[----:B------:R-:W0:Y:S08]  /*0050*/  LDC R9, c[0x0][0x360] ;  /* 0x0000d800ff097b82 */ /* 0x000e300000000800 */
[----:B------:R-:W3:Y:S01]  /*0060*/  LDC.64 R2, c[0x0][0x388] ;  /* 0x0000e200ff027b82 */ /* 0x000ee20000000a00 */
[----:B-1----:R-:W-:Y:S01]  /*0070*/  UISETP.GE.AND UP0, UPT, UR5, 0x2, UPT ;  /* 0x000000020500788c */ /* 0x002fe2000bf06270 */
[----:B0-----:R-:W-:-:S04]  /*0080*/  IMAD R9, R9, UR4, R0 ;  /* 0x0000000409097c24 */ /* 0x001fc8000f8e0200 */
[----:B---3--:R-:W-:-:S04]  /*0090*/  IMAD.WIDE R2, R9, 0x4, R2 ;  /* 0x0000000409027825 */ /* 0x008fc800078e0202 */
[----:B--2---:R-:W-:Y:S05]  /*00a0*/  BRA.U !UP0, `(.L_x_0) ;  /* 0x0000000108947547 */ /* 0x004fea000b800000 */
[----:B------:R-:W-:Y:S01]  /*00b0*/  UMOV UR4, URZ ;  /* 0x000000ff00047c82 */ /* 0x000fe20008000000 */
[----:B------:R-:W-:-:S05]  /*00c0*/  UMOV UR5, 0x1 ;  /* 0x0000000100057882 */ /* 0x000fca0000000000 */
.L_x_5:
[----:B------:R-:W-:-:S09]  /*00d0*/  UISETP.GE.AND UP0, UPT, UR5, 0x1, UPT ;  /* 0x000000010500788c */ /* 0x000fd2000bf06270 */
[----:B012---:R-:W-:Y:S05]  /*00e0*/  BRA.U !UP0, `(.L_x_1) ;  /* 0x0000000108707547 */ /* 0x007fea000b800000 */
[----:B------:R-:W0:Y:S01]  /*00f0*/  LDC.64 R6, c[0x0][0x388] ;  /* 0x0000e200ff067b82 */ /* 0x000e220000000a00 */
[----:B------:R-:W-:Y:S02]  /*0100*/  UMOV UR6, 0x3 ;  /* 0x0000000300067882 */ /* 0x000fe40000000000 */
[----:B------:R-:W-:-:S06]  /*0110*/  USHF.L.U32 UR6, UR6, UR4, URZ ;  /* 0x0000000406067299 */ /* 0x000fcc00080006ff */
[----:B------:R-:W-:Y:S01]  /*0120*/  LOP3.LUT R0, R9, UR6, RZ, 0xc0, !PT ;  /* 0x0000000609007c12 */ /* 0x000fe2000f8ec0ff */
[----:B------:R-:W-:-:S03]  /*0130*/  UMOV UR6, UR5 ;  /* 0x0000000500067c82 */ /* 0x000fc60008000000 */
[----:B------:R-:W-:-:S07]  /*0140*/  SHF.R.S32.HI R0, RZ, UR4, R0 ;  /* 0x00000004ff007c19 */ /* 0x000fce0008011400 */
.L_x_4:
[C---:B-12---:R-:W-:Y:S01]  /*0150*/  LOP3.LUT R4, R9.reuse, UR6, RZ, 0x3c, !PT ;  /* 0x0000000609047c12 */ /* 0x046fe2000f8e3cff */
[----:B------:R-:W-:Y:S03]  /*0160*/  BSSY.RECONVERGENT B0, `(.L_x_2) ;  /* 0x0000010000007945 */ /* 0x000fe60003800200 */
[----:B------:R-:W-:-:S13]  /*0170*/  ISETP.GT.AND P0, PT, R9, R4, PT ;  /* 0x000000040900720c */ /* 0x000fda0003f04270 */
[----:B------:R-:W-:Y:S05]  /*0180*/  @!P0 BRA `(.L_x_3) ;  /* 0x0000000000348947 */ /* 0x000fea0003800000 */
[----:B0-----:R-:W-:Y:S01]  /*0190*/  IMAD.WIDE R4, R4, 0x4, R6 ;  /* 0x0000000404047825 */ /* 0x001fe200078e0206 */
[----:B------:R-:W2:Y:S04]  /*01a0*/  LDG.E R11, desc[UR8][R2.64] ;  /* 0x00000008020b7981 */ /* 0x000ea8000c1e1900 */
[----:B------:R-:W2:Y:S01]  /*01b0*/  LDG.E R8, desc[UR8][R4.64] ;  /* 0x0000000804087981 */ /* 0x000ea2000c1e1900 */
[----:B------:R-:W-:-:S04]  /*01c0*/  ISETP.GT.U32.AND P0, PT, R0, 0x1, PT ;  /* 0x000000010000780c */ /* 0x000fc80003f04070 */
[----:B--2---:R-:W-:-:S13]  /*01d0*/  ISETP.GE.OR P0, PT, R11, R8, P0 ;  /* 0x000000080b00720c */ /* 0x004fda0000706670 */
[----:B------:R1:W-:Y:S04]  /*01e0*/  @!P0 STG.E desc[UR8][R2.64], R8 ;  /* 0x0000000802008986 */ /* 0x0003e8000c101908 */
[----:B------:R1:W-:Y:S01]  /*01f0*/  @!P0 STG.E desc[UR8][R4.64], R11 ;  /* 0x0000000b04008986 */ /* 0x0003e2000c101908 */
[----:B------:R-:W-:Y:S05]  /*0200*/  @!P0 BRA `(.L_x_3) ;  /* 0x0000000000148947 */ /* 0x000fea0003800000 */
[----:B------:R-:W-:-:S04]  /*0210*/  LOP3.LUT R10, R0, 0xfffffffe, RZ, 0xc0, !PT ;  /* 0xfffffffe000a7812 */ /* 0x000fc800078ec0ff */
[----:B------:R-:W-:-:S04]  /*0220*/  ISETP.NE.AND P0, PT, R10, 0x2, PT ;  /* 0x000000020a00780c */ /* 0x000fc80003f05270 */
[----:B------:R-:W-:-:S13]  /*0230*/  ISETP.LE.OR P0, PT, R11, R8, P0 ;  /* 0x000000080b00720c */ /* 0x000fda0000703670 */
[----:B------:R2:W-:Y:S04]  /*0240*/  @!P0 STG.E desc[UR8][R2.64], R8 ;  /* 0x0000000802008986 */ /* 0x0005e8000c101908 */
[----:B------:R2:W-:Y:S02]  /*0250*/  @!P0 STG.E desc[UR8][R4.64], R11 ;  /* 0x0000000b04008986 */ /* 0x0005e4000c101908 */
.L_x_3:
[----:B------:R-:W-:Y:S05]  /*0260*/  BSYNC.RECONVERGENT B0 ;  /* 0x0000000000007941 */ /* 0x000fea0003800200 */
.L_x_2:
[----:B------:R-:W-:Y:S02]  /*0270*/  UISETP.GT.U32.AND UP0, UPT, UR6, 0x1, UPT ;  /* 0x000000010600788c */ /* 0x000fe4000bf04070 */
[----:B------:R-:W-:-:S07]  /*0280*/  USHF.R.U32.HI UR7, URZ, 0x1, UR6 ;  /* 0x00000001ff077899 */ /* 0x000fce0008011606 */
[----:B------:R-:W-:Y:S01]  /*0290*/  UMOV UR6, UR7 ;  /* 0x0000000700067c82 */ /* 0x000fe20008000000 */
[----:B------:R-:W-:Y:S05]  /*02a0*/  BRA.U UP0, `(.L_x_4) ;  /* 0xfffffffd00a87547 */ /* 0x000fea000b83ffff */
.L_x_1:
[----:B------:R-:W3:Y:S01]  /*02b0*/  LDCU UR6, c[0x0][0x390] ;  /* 0x00007200ff0677ac */ /* 0x000ee20008000800 */
[----:B------:R-:W-:Y:S02]  /*02c0*/  USHF.L.U32 UR5, UR5, 0x1, URZ ;  /* 0x0000000105057899 */ /* 0x000fe400080006ff */
[----:B------:R-:W-:Y:S02]  /*02d0*/  UIADD3 UR4, UPT, UPT, UR4, 0x1, URZ ;  /* 0x0000000104047890 */ /* 0x000fe4000fffe0ff */
[----:B---3--:R-:W-:-:S09]  /*02e0*/  UISETP.GE.AND UP0, UPT, UR5, UR6, UPT ;  /* 0x000000060500728c */ /* 0x008fd2000bf06270 */
[----:B------:R-:W-:Y:S05]  /*02f0*/  BRA.U !UP0, `(.L_x_5) ;  /* 0xfffffffd08747547 */ /* 0x000fea000b83ffff */
.L_x_0:
[----:B-12---:R-:W2:Y:S01]  /*0300*/  LDG.E R3, desc[UR8][R2.64] ;  /* 0x0000000802037981 */ /* 0x006ea2000c1e1900 */
[----:B------:R-:W1:Y:S02]  /*0310*/  LDC.64 R4, c[0x0][0x380] ;  /* 0x0000e000ff047b82 */ /* 0x000e640000000a00 */
[----:B-1----:R-:W-:-:S05]  /*0320*/  IMAD.WIDE R4, R9, 0x4, R4 ;  /* 0x0000000409047825 */ /* 0x002fca00078e0204 */
[----:B--2---:R-:W-:Y:S01]  /*0330*/  STG.E desc[UR8][R4.64], R3 ;  /* 0x0000000304007986 */ /* 0x004fe2000c101908 */
[----:B------:R-:W-:Y:S05]  /*0340*/  EXIT ;  /* 0x000000000000794d */ /* 0x000fea0003800000 */
.L_x_6:
[----:B------:R-:W-:-:S00]  /*0350*/  BRA `(.L_x_6) ;  /* 0xfffffffc00fc7947 */ /* 0x000fc0000383ffff */
[----:B------:R-:W-:-:S00]  /*0360*/  NOP ;  /* 0x0000000000007918 */ /* 0x000fc00000000000 */
        /* <DEDUP_REMOVED lines=9> */
.L_x_7:


//--------------------- .nv.shared.reserved.0     --------------------------
	.section	.nv.shared.reserved.0,"aw",@nobits
	.weak		__nv_reservedSMEM_offset_0_alias
	.size		__nv_reservedSMEM_offset_0_alias, 0, 64
	.other		__nv_reservedSMEM_offset_0_alias,@"STO_CUDA_RESERVED_SHARED STV_DEFAULT"
__nv_reservedSMEM_offset_0_alias:
	.zero		0
	.zero		64


//--------------------- .nv.constant0._Z12bitanic_sortIiEvPT_S1_i --------------------------
	.section	.nv.constant0._Z12bitanic_sortIiEvPT_S1_i,"a",@progbits
	.sectionflags	@""
	.align	4
.nv.constant0._Z12bitanic_sortIiEvPT_S1_i:
	.zero		916


//--------------------- SYMBOLS --------------------------

	.type		.nv.reservedSmem.offset0,@object
	.size		.nv.reservedSmem.offset0,0x4
